//
// Generated by NVIDIA NVVM Compiler
//
// Compiler Build ID: CL-36424714
// Cuda compilation tools, release 13.0, V13.0.88
// Based on NVVM 20.0.0
//

.version 9.0
.target sm_100
.address_size 64

	// .globl	_Z7mat_addPfS_S_ii

.visible .entry _Z7mat_addPfS_S_ii(
	.param .u64 .ptr .align 1 _Z7mat_addPfS_S_ii_param_0,
	.param .u64 .ptr .align 1 _Z7mat_addPfS_S_ii_param_1,
	.param .u64 .ptr .align 1 _Z7mat_addPfS_S_ii_param_2,
	.param .u32 _Z7mat_addPfS_S_ii_param_3,
	.param .u32 _Z7mat_addPfS_S_ii_param_4
)
{
	.reg .pred 	%p<4>;
	.reg .b32 	%r<11>;
	.reg .b32 	%f<4>;
	.reg .b64 	%rd<11>;

	ld.param.u64 	%rd1, [_Z7mat_addPfS_S_ii_param_0];
	ld.param.u64 	%rd2, [_Z7mat_addPfS_S_ii_param_1];
	ld.param.u64 	%rd3, [_Z7mat_addPfS_S_ii_param_2];
	mov.u32 	%r3, %ctaid.y;
	mov.u32 	%r4, %ntid.y;
	mov.u32 	%r5, %tid.y;
	mad.lo.s32 	%r1, %r3, %r4, %r5;
	mov.u32 	%r6, %ctaid.x;
	mov.u32 	%r7, %ntid.x;
	mov.u32 	%r8, %tid.x;
	mad.lo.s32 	%r2, %r6, %r7, %r8;
	setp.gt.u32 	%p1, %r1, 4095;
	setp.gt.s32 	%p2, %r2, 4095;
	or.pred  	%p3, %p1, %p2;
	@%p3 bra 	$L__BB0_2;
	cvta.to.global.u64 	%rd4, %rd1;
	cvta.to.global.u64 	%rd5, %rd2;
	cvta.to.global.u64 	%rd6, %rd3;
	shl.b32 	%r9, %r1, 12;
	add.s32 	%r10, %r9, %r2;
	mul.wide.s32 	%rd7, %r10, 4;
	add.s64 	%rd8, %rd4, %rd7;
	ld.global.f32 	%f1, [%rd8];
	add.s64 	%rd9, %rd5, %rd7;
	ld.global.f32 	%f2, [%rd9];
	add.f32 	%f3, %f1, %f2;
	add.s64 	%rd10, %rd6, %rd7;
	st.global.f32 	[%rd10], %f3;
$L__BB0_2:
	ret;

}


// ===== COMPILED SASS (sm_100) =====

	.target	sm_100

	.elftype	@"ET_EXEC"


//--------------------- .note.nv.tkinfo           --------------------------
	.section	.note.nv.tkinfo,"",@"SHT_NOTE"
	.sectionflags	@"SHF_NOTE_NV_TKINFO"
	.tkinfo
        /*0018*/ 	.word	0x00000002
        /*0030*/ 	.string	""
        /*0030*/ 	.string	"ptxas"
        /*0030*/ 	.string	"Cuda compilation tools, release 13.0, V13.0.88"
        /*0030*/ 	.string	"Build cuda_13.0.r13.0/compiler.36424714_0"
        /*0030*/ 	.string	"-arch sm_100 -m 64 "



//--------------------- .note.nv.cuinfo           --------------------------
	.section	.note.nv.cuinfo,"",@"SHT_NOTE"
	.sectionflags	@"SHF_NOTE_NV_CUINFO"
        /*0018*/ 	.short	0x0002
        /*001a*/ 	.short	0x0064
        /*001c*/ 	.short	0x0082
	.zero		2


//--------------------- .nv.info                  --------------------------
	.section	.nv.info,"",@"SHT_CUDA_INFO"
	.align	4


	//----- nvinfo : EIATTR_REGCOUNT
	.align		4
        /*0000*/ 	.byte	0x04, 0x2f
        /*0002*/ 	.short	(.L_1 - .L_0)
	.align		4
.L_0:
        /*0004*/ 	.word	index@(_Z7mat_addPfS_S_ii)
        /*0008*/ 	.word	0x0000000c


	//----- nvinfo : EIATTR_FRAME_SIZE
	.align		4
.L_1:
        /*000c*/ 	.byte	0x04, 0x11
        /*000e*/ 	.short	(.L_3 - .L_2)
	.align		4
.L_2:
        /*0010*/ 	.word	index@(_Z7mat_addPfS_S_ii)
        /*0014*/ 	.word	0x00000000


	//----- nvinfo : EIATTR_MIN_STACK_SIZE
	.align		4
.L_3:
        /*0018*/ 	.byte	0x04, 0x12
        /*001a*/ 	.short	(.L_5 - .L_4)
	.align		4
.L_4:
        /*001c*/ 	.word	index@(_Z7mat_addPfS_S_ii)
        /*0020*/ 	.word	0x00000000
.L_5:


//--------------------- .nv.compat                --------------------------
	.section	.nv.compat,"",@"SHT_CUDA_COMPAT_INFO"
	.align	4
        /*0000*/ 	.byte	0x02, 0x09, 0x00, 0x00, 0x02, 0x02, 0x01, 0x00, 0x02, 0x05, 0x05, 0x00, 0x03, 0x07, 0x01, 0x01
        /*0010*/ 	.byte	0x02, 0x03, 0x00, 0x00, 0x02, 0x06, 0x01, 0x00, 0x04, 0x0b, 0x08, 0x00, 0x09, 0x00, 0x00, 0x00
        /*0020*/ 	.byte	0x00, 0x00, 0x00, 0x00


//--------------------- .nv.info._Z7mat_addPfS_S_ii --------------------------
	.section	.nv.info._Z7mat_addPfS_S_ii,"",@"SHT_CUDA_INFO"
	.sectionflags	@""
	.align	4


	//----- nvinfo : EIATTR_CUDA_API_VERSION
	.align		4
        /*0000*/ 	.byte	0x04, 0x37
        /*0002*/ 	.short	(.L_7 - .L_6)
.L_6:
        /*0004*/ 	.word	0x00000082


	//----- nvinfo : EIATTR_KPARAM_INFO
	.align		4
.L_7:
        /*0008*/ 	.byte	0x04, 0x17
        /*000a*/ 	.short	(.L_9 - .L_8)
.L_8:
        /*000c*/ 	.word	0x00000000
        /*0010*/ 	.short	0x0004
        /*0012*/ 	.short	0x001c
        /*0014*/ 	.byte	0x00, 0xf0, 0x11, 0x00


	//----- nvinfo : EIATTR_KPARAM_INFO
	.align		4
.L_9:
        /*0018*/ 	.byte	0x04, 0x17
        /*001a*/ 	.short	(.L_11 - .L_10)
.L_10:
        /*001c*/ 	.word	0x00000000
        /*0020*/ 	.short	0x0003
        /*0022*/ 	.short	0x0018
        /*0024*/ 	.byte	0x00, 0xf0, 0x11, 0x00


	//----- nvinfo : EIATTR_KPARAM_INFO
	.align		4
.L_11:
        /*0028*/ 	.byte	0x04, 0x17
        /*002a*/ 	.short	(.L_13 - .L_12)
.L_12:
        /*002c*/ 	.word	0x00000000
        /*0030*/ 	.short	0x0002
        /*0032*/ 	.short	0x0010
        /*0034*/ 	.byte	0x00, 0xf5, 0x21, 0x00


	//----- nvinfo : EIATTR_KPARAM_INFO
	.align		4
.L_13:
        /*0038*/ 	.byte	0x04, 0x17
        /*003a*/ 	.short	(.L_15 - .L_14)
.L_14:
        /*003c*/ 	.word	0x00000000
        /*0040*/ 	.short	0x0001
        /*0042*/ 	.short	0x0008
        /*0044*/ 	.byte	0x00, 0xf5, 0x21, 0x00


	//----- nvinfo : EIATTR_KPARAM_INFO
	.align		4
.L_15:
        /*0048*/ 	.byte	0x04, 0x17
        /*004a*/ 	.short	(.L_17 - .L_16)
.L_16:
        /*004c*/ 	.word	0x00000000
        /*0050*/ 	.short	0x0000
        /*0052*/ 	.short	0x0000
        /*0054*/ 	.byte	0x00, 0xf5, 0x21, 0x00


	//----- nvinfo : EIATTR_SPARSE_MMA_MASK
	.align		4
.L_17:
        /*0058*/ 	.byte	0x03, 0x50
        /*005a*/ 	.short	0x0000


	//----- nvinfo : EIATTR_MAXREG_COUNT
	.align		4
        /*005c*/ 	.byte	0x03, 0x1b
        /*005e*/ 	.short	0x00ff


	//----- nvinfo : EIATTR_MERCURY_ISA_VERSION
	.align		4
        /*0060*/ 	.byte	0x03, 0x5f
        /*0062*/ 	.short	0x0101


	//----- nvinfo : EIATTR_VRC_CTA_INIT_COUNT
	.align		4
        /*0064*/ 	.byte	0x02, 0x4a
	.zero		1
	.zero		1


	//----- nvinfo : EIATTR_EXIT_INSTR_OFFSETS
	.align		4
        /*0068*/ 	.byte	0x04, 0x1c
        /*006a*/ 	.short	(.L_19 - .L_18)


	//   ....[0]....
.L_18:
        /*006c*/ 	.word	0x000000b0


	//   ....[1]....
        /*0070*/ 	.word	0x00000180


	//----- nvinfo : EIATTR_CBANK_PARAM_SIZE
	.align		4
.L_19:
        /*0074*/ 	.byte	0x03, 0x19
        /*0076*/ 	.short	0x0020


	//----- nvinfo : EIATTR_PARAM_CBANK
	.align		4
        /*0078*/ 	.byte	0x04, 0x0a
        /*007a*/ 	.short	(.L_21 - .L_20)
	.align		4
.L_20:
        /*007c*/ 	.word	index@(.nv.constant0._Z7mat_addPfS_S_ii)
        /*0080*/ 	.short	0x0380
        /*0082*/ 	.short	0x0020


	//----- nvinfo : EIATTR_SW_WAR
	.align		4
.L_21:
        /*0084*/ 	.byte	0x04, 0x36
        /*0086*/ 	.short	(.L_23 - .L_22)
.L_22:
        /*0088*/ 	.word	0x00000008
.L_23:


//--------------------- .nv.callgraph             --------------------------
	.section	.nv.callgraph,"",@"SHT_CUDA_CALLGRAPH"
	.align	4
	.sectionentsize	8
	.align		4
        /*0000*/ 	.word	0x00000000
	.align		4
        /*0004*/ 	.word	0xffffffff
	.align		4
        /*0008*/ 	.word	0x00000000
	.align		4
        /*000c*/ 	.word	0xfffffffe
	.align		4
        /*0010*/ 	.word	0x00000000
	.align		4
        /*0014*/ 	.word	0xfffffffd
	.align		4
        /*0018*/ 	.word	0x00000000
	.align		4
        /*001c*/ 	.word	0xfffffffc


//--------------------- .text._Z7mat_addPfS_S_ii  --------------------------
	.section	.text._Z7mat_addPfS_S_ii,"ax",@progbits
	.align	128
        .global         _Z7mat_addPfS_S_ii
        .type           _Z7mat_addPfS_S_ii,@function
        .size           _Z7mat_addPfS_S_ii,(.L_x_1 - _Z7mat_addPfS_S_ii)
        .other          _Z7mat_addPfS_S_ii,@"STO_CUDA_ENTRY STV_DEFAULT"
_Z7mat_addPfS_S_ii:
.text._Z7mat_addPfS_S_ii:
[----:B------:R-:W-:Y:S01]  /*0000*/  LDC R1, c[0x0][0x37c] ;  /* 0x0000df00ff017b82 */ /* 0x000fe20000000800 */
[----:B------:R-:W0:Y:S07]  /*0010*/  S2R R2, SR_TID.X ;  /* 0x0000000000027919 */ /* 0x000e2e0000002100 */
[----:B------:R-:W1:Y:S01]  /*0020*/  LDC R0, c[0x0][0x364] ;  /* 0x0000d900ff007b82 */ /* 0x000e620000000800 */
[----:B------:R-:W1:Y:S07]  /*0030*/  S2R R3, SR_TID.Y ;  /* 0x0000000000037919 */ /* 0x000e6e0000002200 */
[----:B------:R-:W0:Y:S08]  /*0040*/  S2UR UR5, SR_CTAID.X ;  /* 0x00000000000579c3 */ /* 0x000e300000002500 */
[----:B------:R-:W0:Y:S08]  /*0050*/  LDC R7, c[0x0][0x360] ;  /* 0x0000d800ff077b82 */ /* 0x000e300000000800 */
[----:B------:R-:W1:Y:S01]  /*0060*/  S2UR UR4, SR_CTAID.Y ;  /* 0x00000000000479c3 */ /* 0x000e620000002600 */
[----:B0-----:R-:W-:-:S05]  /*0070*/  IMAD R7, R7, UR5, R2 ;  /* 0x0000000507077c24 */ /* 0x001fca000f8e0202 */
[----:B------:R-:W-:Y:S01]  /*0080*/  ISETP.GT.AND P0, PT, R7, 0xfff, PT ;  /* 0x00000fff0700780c */ /* 0x000fe20003f04270 */
[----:B-1----:R-:W-:-:S05]  /*0090*/  IMAD R0, R0, UR4, R3 ;  /* 0x0000000400007c24 */ /* 0x002fca000f8e0203 */
[----:B------:R-:W-:-:S13]  /*00a0*/  ISETP.GT.U32.OR P0, PT, R0, 0xfff, P0 ;  /* 0x00000fff0000780c */ /* 0x000fda0000704470 */
[----:B------:R-:W-:Y:S05]  /*00b0*/  @P0 EXIT ;  /* 0x000000000000094d */ /* 0x000fea0003800000 */
[----:B------:R-:W0:Y:S01]  /*00c0*/  LDC.64 R2, c[0x0][0x380] ;  /* 0x0000e000ff027b82 */ /* 0x000e220000000a00 */
[----:B------:R-:W1:Y:S01]  /*00d0*/  LDCU.64 UR4, c[0x0][0x358] ;  /* 0x00006b00ff0477ac */ /* 0x000e620008000a00 */
[----:B------:R-:W-:-:S06]  /*00e0*/  LEA R9, R0, R7, 0xc ;  /* 0x0000000700097211 */ /* 0x000fcc00078e60ff */
[----:B------:R-:W2:Y:S08]  /*00f0*/  LDC.64 R4, c[0x0][0x388] ;  /* 0x0000e200ff047b82 */ /* 0x000eb00000000a00 */
[----:B------:R-:W3:Y:S01]  /*0100*/  LDC.64 R6, c[0x0][0x390] ;  /* 0x0000e400ff067b82 */ /* 0x000ee20000000a00 */
[----:B0-----:R-:W-:-:S06]  /*0110*/  IMAD.WIDE R2, R9, 0x4, R2 ;  /* 0x0000000409027825 */ /* 0x001fcc00078e0202 */
[----:B-1----:R-:W4:Y:S01]  /*0120*/  LDG.E R2, desc[UR4][R2.64] ;  /* 0x0000000402027981 */ /* 0x002f22000c1e1900 */
[----:B--2---:R-:W-:-:S06]  /*0130*/  IMAD.WIDE R4, R9, 0x4, R4 ;  /* 0x0000000409047825 */ /* 0x004fcc00078e0204 */
[----:B------:R-:W4:Y:S01]  /*0140*/  LDG.E R5, desc[UR4][R4.64] ;  /* 0x0000000404057981 */ /* 0x000f22000c1e1900 */
[----:B---3--:R-:W-:-:S04]  /*0150*/  IMAD.WIDE R6, R9, 0x4, R6 ;  /* 0x0000000409067825 */ /* 0x008fc800078e0206 */
[----:B----4-:R-:W-:-:S05]  /*0160*/  FADD R9, R2, R5 ;  /* 0x0000000502097221 */ /* 0x010fca0000000000 */
[----:B------:R-:W-:Y:S01]  /*0170*/  STG.E desc[UR4][R6.64], R9 ;  /* 0x0000000906007986 */ /* 0x000fe2000c101904 */
[----:B------:R-:W-:Y:S05]  /*0180*/  EXIT ;  /* 0x000000000000794d */ /* 0x000fea0003800000 */
.L_x_0:
[----:B------:R-:W-:-:S00]  /*0190*/  BRA `(.L_x_0) ;  /* 0xfffffffc00fc7947 */ /* 0x000fc0000383ffff */
[----:B------:R-:W-:-:S00]  /*01a0*/  NOP ;  /* 0x0000000000007918 */ /* 0x000fc00000000000 */
        /* <DEDUP_REMOVED lines=13> */
.L_x_1:


//--------------------- .nv.shared.reserved.0     --------------------------
	.section	.nv.shared.reserved.0,"aw",@nobits
	.weak		__nv_reservedSMEM_offset_0_alias
	.size		__nv_reservedSMEM_offset_0_alias, 0, 64
	.other		__nv_reservedSMEM_offset_0_alias,@"STO_CUDA_RESERVED_SHARED STV_DEFAULT"
__nv_reservedSMEM_offset_0_alias:
	.zero		0
	.zero		64


//--------------------- .nv.constant0._Z7mat_addPfS_S_ii --------------------------
	.section	.nv.constant0._Z7mat_addPfS_S_ii,"a",@progbits
	.sectionflags	@""
	.align	4
.nv.constant0._Z7mat_addPfS_S_ii:
	.zero		928


//--------------------- SYMBOLS --------------------------

	.type		.nv.reservedSmem.offset0,@object
	.size		.nv.reservedSmem.offset0,0x4
